//
// Generated by NVIDIA NVVM Compiler
//
// Compiler Build ID: CL-36424714
// Cuda compilation tools, release 13.0, V13.0.88
// Based on NVVM 20.0.0
//

.version 9.0
.target sm_100
.address_size 64

	// .globl	_Z21stringPatternGeneratePcS_

.visible .entry _Z21stringPatternGeneratePcS_(
	.param .u64 .ptr .align 1 _Z21stringPatternGeneratePcS__param_0,
	.param .u64 .ptr .align 1 _Z21stringPatternGeneratePcS__param_1
)
{
	.reg .pred 	%p<5>;
	.reg .b16 	%rs<7>;
	.reg .b32 	%r<19>;
	.reg .b64 	%rd<19>;

	ld.param.u64 	%rd9, [_Z21stringPatternGeneratePcS__param_0];
	ld.param.u64 	%rd10, [_Z21stringPatternGeneratePcS__param_1];
	cvta.to.global.u64 	%rd1, %rd10;
	cvta.to.global.u64 	%rd11, %rd9;
	mov.u32 	%r13, %tid.x;
	add.s32 	%r1, %r13, 1;
	mad.lo.s32 	%r2, %r13, %r13, %r13;
	cvt.u64.u32 	%rd12, %r13;
	add.s64 	%rd2, %rd11, %rd12;
	and.b32  	%r3, %r1, 3;
	setp.lt.u32 	%p1, %r13, 3;
	mov.b32 	%r17, 0;
	@%p1 bra 	$L__BB0_3;
	and.b32  	%r17, %r1, 2044;
	ld.global.u8 	%rs6, [%rd2];
	neg.s32 	%r16, %r17;
	cvt.u64.u32 	%rd13, %r2;
	shr.u64 	%rd14, %rd13, 1;
	add.s64 	%rd15, %rd14, %rd1;
	add.s64 	%rd17, %rd15, 1;
$L__BB0_2:
	st.global.u8 	[%rd17+-1], %rs6;
	ld.global.u8 	%rs5, [%rd2];
	st.global.u8 	[%rd17], %rs5;
	st.global.u8 	[%rd17+1], %rs5;
	ld.global.u8 	%rs6, [%rd2];
	st.global.u8 	[%rd17+2], %rs6;
	add.s32 	%r16, %r16, 4;
	add.s64 	%rd17, %rd17, 4;
	setp.ne.s32 	%p2, %r16, 0;
	@%p2 bra 	$L__BB0_2;
$L__BB0_3:
	setp.eq.s32 	%p3, %r3, 0;
	@%p3 bra 	$L__BB0_6;
	ld.global.u8 	%rs4, [%rd2];
	shr.u32 	%r14, %r2, 1;
	add.s32 	%r15, %r17, %r14;
	cvt.u64.u32 	%rd16, %r15;
	add.s64 	%rd18, %rd1, %rd16;
	neg.s32 	%r18, %r3;
$L__BB0_5:
	.pragma "nounroll";
	st.global.u8 	[%rd18], %rs4;
	add.s64 	%rd18, %rd18, 1;
	add.s32 	%r18, %r18, 1;
	setp.ne.s32 	%p4, %r18, 0;
	@%p4 bra 	$L__BB0_5;
$L__BB0_6:
	ret;

}


// ===== COMPILED SASS (sm_100) =====

	.target	sm_100

	.elftype	@"ET_EXEC"


//--------------------- .note.nv.tkinfo           --------------------------
	.section	.note.nv.tkinfo,"",@"SHT_NOTE"
	.sectionflags	@"SHF_NOTE_NV_TKINFO"
	.tkinfo
        /*0018*/ 	.word	0x00000002
        /*0030*/ 	.string	""
        /*0030*/ 	.string	"ptxas"
        /*0030*/ 	.string	"Cuda compilation tools, release 13.0, V13.0.88"
        /*0030*/ 	.string	"Build cuda_13.0.r13.0/compiler.36424714_0"
        /*0030*/ 	.string	"-arch sm_100 -m 64 "



//--------------------- .note.nv.cuinfo           --------------------------
	.section	.note.nv.cuinfo,"",@"SHT_NOTE"
	.sectionflags	@"SHF_NOTE_NV_CUINFO"
        /*0018*/ 	.short	0x0002
        /*001a*/ 	.short	0x0064
        /*001c*/ 	.short	0x0082
	.zero		2


//--------------------- .nv.info                  --------------------------
	.section	.nv.info,"",@"SHT_CUDA_INFO"
	.align	4


	//----- nvinfo : EIATTR_REGCOUNT
	.align		4
        /*0000*/ 	.byte	0x04, 0x2f
        /*0002*/ 	.short	(.L_1 - .L_0)
	.align		4
.L_0:
        /*0004*/ 	.word	index@(_Z21stringPatternGeneratePcS_)
        /*0008*/ 	.word	0x00000016


	//----- nvinfo : EIATTR_FRAME_SIZE
	.align		4
.L_1:
        /*000c*/ 	.byte	0x04, 0x11
        /*000e*/ 	.short	(.L_3 - .L_2)
	.align		4
.L_2:
        /*0010*/ 	.word	index@(_Z21stringPatternGeneratePcS_)
        /*0014*/ 	.word	0x00000000


	//----- nvinfo : EIATTR_MIN_STACK_SIZE
	.align		4
.L_3:
        /*0018*/ 	.byte	0x04, 0x12
        /*001a*/ 	.short	(.L_5 - .L_4)
	.align		4
.L_4:
        /*001c*/ 	.word	index@(_Z21stringPatternGeneratePcS_)
        /*0020*/ 	.word	0x00000000
.L_5:


//--------------------- .nv.compat                --------------------------
	.section	.nv.compat,"",@"SHT_CUDA_COMPAT_INFO"
	.align	4
        /*0000*/ 	.byte	0x02, 0x09, 0x00, 0x00, 0x02, 0x02, 0x01, 0x00, 0x02, 0x05, 0x05, 0x00, 0x03, 0x07, 0x01, 0x01
        /*0010*/ 	.byte	0x02, 0x03, 0x00, 0x00, 0x02, 0x06, 0x01, 0x00, 0x04, 0x0b, 0x08, 0x00, 0x09, 0x00, 0x00, 0x00
        /*0020*/ 	.byte	0x00, 0x00, 0x00, 0x00


//--------------------- .nv.info._Z21stringPatternGeneratePcS_ --------------------------
	.section	.nv.info._Z21stringPatternGeneratePcS_,"",@"SHT_CUDA_INFO"
	.sectionflags	@""
	.align	4


	//----- nvinfo : EIATTR_CUDA_API_VERSION
	.align		4
        /*0000*/ 	.byte	0x04, 0x37
        /*0002*/ 	.short	(.L_7 - .L_6)
.L_6:
        /*0004*/ 	.word	0x00000082


	//----- nvinfo : EIATTR_KPARAM_INFO
	.align		4
.L_7:
        /*0008*/ 	.byte	0x04, 0x17
        /*000a*/ 	.short	(.L_9 - .L_8)
.L_8:
        /*000c*/ 	.word	0x00000000
        /*0010*/ 	.short	0x0001
        /*0012*/ 	.short	0x0008
        /*0014*/ 	.byte	0x00, 0xf5, 0x21, 0x00


	//----- nvinfo : EIATTR_KPARAM_INFO
	.align		4
.L_9:
        /*0018*/ 	.byte	0x04, 0x17
        /*001a*/ 	.short	(.L_11 - .L_10)
.L_10:
        /*001c*/ 	.word	0x00000000
        /*0020*/ 	.short	0x0000
        /*0022*/ 	.short	0x0000
        /*0024*/ 	.byte	0x00, 0xf5, 0x21, 0x00


	//----- nvinfo : EIATTR_SPARSE_MMA_MASK
	.align		4
.L_11:
        /*0028*/ 	.byte	0x03, 0x50
        /*002a*/ 	.short	0x0000


	//----- nvinfo : EIATTR_MAXREG_COUNT
	.align		4
        /*002c*/ 	.byte	0x03, 0x1b
        /*002e*/ 	.short	0x00ff


	//----- nvinfo : EIATTR_MERCURY_ISA_VERSION
	.align		4
        /*0030*/ 	.byte	0x03, 0x5f
        /*0032*/ 	.short	0x0101


	//----- nvinfo : EIATTR_VRC_CTA_INIT_COUNT
	.align		4
        /*0034*/ 	.byte	0x02, 0x4a
	.zero		1
	.zero		1


	//----- nvinfo : EIATTR_EXIT_INSTR_OFFSETS
	.align		4
        /*0038*/ 	.byte	0x04, 0x1c
        /*003a*/ 	.short	(.L_13 - .L_12)


	//   ....[0]....
.L_12:
        /*003c*/ 	.word	0x00000680


	//   ....[1]....
        /*0040*/ 	.word	0x00000770


	//----- nvinfo : EIATTR_CRS_STACK_SIZE
	.align		4
.L_13:
        /*0044*/ 	.byte	0x04, 0x1e
        /*0046*/ 	.short	(.L_15 - .L_14)
.L_14:
        /*0048*/ 	.word	0x00000000


	//----- nvinfo : EIATTR_CBANK_PARAM_SIZE
	.align		4
.L_15:
        /*004c*/ 	.byte	0x03, 0x19
        /*004e*/ 	.short	0x0010


	//----- nvinfo : EIATTR_PARAM_CBANK
	.align		4
        /*0050*/ 	.byte	0x04, 0x0a
        /*0052*/ 	.short	(.L_17 - .L_16)
	.align		4
.L_16:
        /*0054*/ 	.word	index@(.nv.constant0._Z21stringPatternGeneratePcS_)
        /*0058*/ 	.short	0x0380
        /*005a*/ 	.short	0x0010


	//----- nvinfo : EIATTR_SW_WAR
	.align		4
.L_17:
        /*005c*/ 	.byte	0x04, 0x36
        /*005e*/ 	.short	(.L_19 - .L_18)
.L_18:
        /*0060*/ 	.word	0x00000008
.L_19:


//--------------------- .nv.callgraph             --------------------------
	.section	.nv.callgraph,"",@"SHT_CUDA_CALLGRAPH"
	.align	4
	.sectionentsize	8
	.align		4
        /*0000*/ 	.word	0x00000000
	.align		4
        /*0004*/ 	.word	0xffffffff
	.align		4
        /*0008*/ 	.word	0x00000000
	.align		4
        /*000c*/ 	.word	0xfffffffe
	.align		4
        /*0010*/ 	.word	0x00000000
	.align		4
        /*0014*/ 	.word	0xfffffffd
	.align		4
        /*0018*/ 	.word	0x00000000
	.align		4
        /*001c*/ 	.word	0xfffffffc


//--------------------- .text._Z21stringPatternGeneratePcS_ --------------------------
	.section	.text._Z21stringPatternGeneratePcS_,"ax",@progbits
	.align	128
        .global         _Z21stringPatternGeneratePcS_
        .type           _Z21stringPatternGeneratePcS_,@function
        .size           _Z21stringPatternGeneratePcS_,(.L_x_11 - _Z21stringPatternGeneratePcS_)
        .other          _Z21stringPatternGeneratePcS_,@"STO_CUDA_ENTRY STV_DEFAULT"
_Z21stringPatternGeneratePcS_:
.text._Z21stringPatternGeneratePcS_:
[----:B------:R-:W-:Y:S01]  /*0000*/  LDC R1, c[0x0][0x37c] ;  /* 0x0000df00ff017b82 */ /* 0x000fe20000000800 */
[----:B------:R-:W0:Y:S01]  /*0010*/  S2R R7, SR_TID.X ;  /* 0x0000000000077919 */ /* 0x000e220000002100 */
[----:B------:R-:W1:Y:S01]  /*0020*/  LDCU.64 UR6, c[0x0][0x380] ;  /* 0x00007000ff0677ac */ /* 0x000e620008000a00 */
[----:B------:R-:W-:Y:S01]  /*0030*/  BSSY.RECONVERGENT B1, `(.L_x_0) ;  /* 0x0000062000017945 */ /* 0x000fe20003800200 */
[----:B------:R-:W-:Y:S01]  /*0040*/  IMAD.MOV.U32 R6, RZ, RZ, RZ ;  /* 0x000000ffff067224 */ /* 0x000fe200078e00ff */
[----:B------:R-:W2:Y:S01]  /*0050*/  LDCU.64 UR4, c[0x0][0x358] ;  /* 0x00006b00ff0477ac */ /* 0x000ea20008000a00 */
[C---:B0-----:R-:W-:Y:S01]  /*0060*/  ISETP.GE.U32.AND P0, PT, R7.reuse, 0x3, PT ;  /* 0x000000030700780c */ /* 0x041fe20003f06070 */
[C---:B------:R-:W-:Y:S01]  /*0070*/  VIADD R4, R7.reuse, 0x1 ;  /* 0x0000000107047836 */ /* 0x040fe20000000000 */
[C---:B-1----:R-:W-:Y:S01]  /*0080*/  IADD3 R2, P1, PT, R7.reuse, UR6, RZ ;  /* 0x0000000607027c10 */ /* 0x042fe2000ff3e0ff */
[----:B------:R-:W-:-:S03]  /*0090*/  IMAD R7, R7, R7, R7 ;  /* 0x0000000707077224 */ /* 0x000fc600078e0207 */
[----:B------:R-:W-:Y:S01]  /*00a0*/  LOP3.LUT R0, R4, 0x3, RZ, 0xc0, !PT ;  /* 0x0000000304007812 */ /* 0x000fe200078ec0ff */
[----:B------:R-:W-:-:S06]  /*00b0*/  IMAD.X R3, RZ, RZ, UR7, P1 ;  /* 0x00000007ff037e24 */ /* 0x000fcc00088e06ff */
[----:B--2---:R-:W-:Y:S05]  /*00c0*/  @!P0 BRA `(.L_x_1) ;  /* 0x0000000400608947 */ /* 0x004fea0003800000 */
[----:B------:R0:W5:Y:S01]  /*00d0*/  LDG.E.U8 R9, desc[UR4][R2.64] ;  /* 0x0000000402097981 */ /* 0x000162000c1e1100 */
[----:B------:R-:W1:Y:S01]  /*00e0*/  LDCU.64 UR6, c[0x0][0x388] ;  /* 0x00007100ff0677ac */ /* 0x000e620008000a00 */
[----:B------:R-:W-:Y:S01]  /*00f0*/  LOP3.LUT R6, R4, 0x7fc, RZ, 0xc0, !PT ;  /* 0x000007fc04067812 */ /* 0x000fe200078ec0ff */
[----:B------:R-:W-:Y:S01]  /*0100*/  BSSY.RELIABLE B0, `(.L_x_2) ;  /* 0x0000047000007945 */ /* 0x000fe20003800100 */
[----:B------:R-:W-:-:S03]  /*0110*/  SHF.R.U64 R4, R7, 0x1, RZ ;  /* 0x0000000107047819 */ /* 0x000fc600000012ff */
[----:B------:R-:W-:-:S05]  /*0120*/  IMAD.MOV R8, RZ, RZ, -R6 ;  /* 0x000000ffff087224 */ /* 0x000fca00078e0a06 */
[----:B------:R-:W-:Y:S02]  /*0130*/  ISETP.GE.AND P0, PT, R8, RZ, PT ;  /* 0x000000ff0800720c */ /* 0x000fe40003f06270 */
[----:B-1----:R-:W-:-:S05]  /*0140*/  IADD3.X R4, P1, PT, R4, UR6, RZ, PT, !PT ;  /* 0x0000000604047c10 */ /* 0x002fca000bf3e4ff */
[----:B------:R-:W-:-:S06]  /*0150*/  IMAD.X R5, RZ, RZ, UR7, P1 ;  /* 0x00000007ff057e24 */ /* 0x000fcc00088e06ff */
[----:B0-----:R-:W-:Y:S05]  /*0160*/  @P0 BRA `(.L_x_3) ;  /* 0x0000000400000947 */ /* 0x001fea0003800000 */
[----:B------:R-:W-:Y:S01]  /*0170*/  IMAD.MOV R10, RZ, RZ, -R8 ;  /* 0x000000ffff0a7224 */ /* 0x000fe200078e0a08 */
[----:B------:R-:W-:Y:S01]  /*0180*/  BSSY.RECONVERGENT B2, `(.L_x_4) ;  /* 0x0000024000027945 */ /* 0x000fe20003800200 */
[----:B------:R-:W-:-:S03]  /*0190*/  PLOP3.LUT P0, PT, PT, PT, PT, 0x80, 0x8 ;  /* 0x000000000008781c */ /* 0x000fc60003f0f070 */
[----:B------:R-:W-:-:S13]  /*01a0*/  ISETP.GT.AND P1, PT, R10, 0xc, PT ;  /* 0x0000000c0a00780c */ /* 0x000fda0003f24270 */
[----:B------:R-:W-:Y:S05]  /*01b0*/  @!P1 BRA `(.L_x_5) ;  /* 0x0000000000809947 */ /* 0x000fea0003800000 */
[----:B------:R-:W-:-:S13]  /*01c0*/  PLOP3.LUT P0, PT, PT, PT, PT, 0x8, 0x80 ;  /* 0x000000000080781c */ /* 0x000fda0003f0e170 */
.L_x_6:
[----:B-----5:R-:W-:Y:S04]  /*01d0*/  STG.E.U8 desc[UR4][R4.64+-0x1], R9 ;  /* 0xffffff0904007986 */ /* 0x020fe8000c101104 */
[----:B------:R-:W2:Y:S04]  /*01e0*/  LDG.E.U8 R11, desc[UR4][R2.64] ;  /* 0x00000004020b7981 */ /* 0x000ea8000c1e1100 */
[----:B--2---:R-:W-:Y:S04]  /*01f0*/  STG.E.U8 desc[UR4][R4.64], R11 ;  /* 0x0000000b04007986 */ /* 0x004fe8000c101104 */
[----:B------:R0:W-:Y:S04]  /*0200*/  STG.E.U8 desc[UR4][R4.64+0x1], R11 ;  /* 0x0000010b04007986 */ /* 0x0001e8000c101104 */
[----:B------:R-:W2:Y:S04]  /*0210*/  LDG.E.U8 R13, desc[UR4][R2.64] ;  /* 0x00000004020d7981 */ /* 0x000ea8000c1e1100 */
[----:B--2---:R-:W-:Y:S04]  /*0220*/  STG.E.U8 desc[UR4][R4.64+0x2], R13 ;  /* 0x0000020d04007986 */ /* 0x004fe8000c101104 */
[----:B------:R1:W-:Y:S04]  /*0230*/  STG.E.U8 desc[UR4][R4.64+0x3], R13 ;  /* 0x0000030d04007986 */ /* 0x0003e8000c101104 */
[----:B------:R-:W2:Y:S04]  /*0240*/  LDG.E.U8 R15, desc[UR4][R2.64] ;  /* 0x00000004020f7981 */ /* 0x000ea8000c1e1100 */
[----:B--2---:R-:W-:Y:S04]  /*0250*/  STG.E.U8 desc[UR4][R4.64+0x4], R15 ;  /* 0x0000040f04007986 */ /* 0x004fe8000c101104 */
[----:B------:R2:W-:Y:S04]  /*0260*/  STG.E.U8 desc[UR4][R4.64+0x5], R15 ;  /* 0x0000050f04007986 */ /* 0x0005e8000c101104 */
[----:B------:R-:W3:Y:S04]  /*0270*/  LDG.E.U8 R17, desc[UR4][R2.64] ;  /* 0x0000000402117981 */ /* 0x000ee8000c1e1100 */
[----:B---3--:R-:W-:Y:S04]  /*0280*/  STG.E.U8 desc[UR4][R4.64+0x6], R17 ;  /* 0x0000061104007986 */ /* 0x008fe8000c101104 */
[----:B------:R-:W-:Y:S04]  /*0290*/  STG.E.U8 desc[UR4][R4.64+0x7], R17 ;  /* 0x0000071104007986 */ /* 0x000fe8000c101104 */
[----:B------:R-:W3:Y:S04]  /*02a0*/  LDG.E.U8 R19, desc[UR4][R2.64] ;  /* 0x0000000402137981 */ /* 0x000ee8000c1e1100 */
[----:B---3--:R-:W-:Y:S04]  /*02b0*/  STG.E.U8 desc[UR4][R4.64+0x8], R19 ;  /* 0x0000081304007986 */ /* 0x008fe8000c101104 */
[----:B------:R-:W-:Y:S04]  /*02c0*/  STG.E.U8 desc[UR4][R4.64+0x9], R19 ;  /* 0x0000091304007986 */ /* 0x000fe8000c101104 */
[----:B0-----:R-:W3:Y:S04]  /*02d0*/  LDG.E.U8 R11, desc[UR4][R2.64] ;  /* 0x00000004020b7981 */ /* 0x001ee8000c1e1100 */
[----:B---3--:R-:W-:Y:S04]  /*02e0*/  STG.E.U8 desc[UR4][R4.64+0xa], R11 ;  /* 0x00000a0b04007986 */ /* 0x008fe8000c101104 */
[----:B------:R-:W-:Y:S04]  /*02f0*/  STG.E.U8 desc[UR4][R4.64+0xb], R11 ;  /* 0x00000b0b04007986 */ /* 0x000fe8000c101104 */
[----:B-1----:R-:W3:Y:S01]  /*0300*/  LDG.E.U8 R13, desc[UR4][R2.64] ;  /* 0x00000004020d7981 */ /* 0x002ee2000c1e1100 */
[----:B------:R-:W-:-:S05]  /*0310*/  VIADD R8, R8, 0x10 ;  /* 0x0000001008087836 */ /* 0x000fca0000000000 */
[----:B------:R-:W-:Y:S01]  /*0320*/  ISETP.GE.AND P1, PT, R8, -0xc, PT ;  /* 0xfffffff40800780c */ /* 0x000fe20003f26270 */
[----:B---3--:R-:W-:Y:S04]  /*0330*/  STG.E.U8 desc[UR4][R4.64+0xc], R13 ;  /* 0x00000c0d04007986 */ /* 0x008fe8000c101104 */
[----:B------:R-:W-:Y:S04]  /*0340*/  STG.E.U8 desc[UR4][R4.64+0xd], R13 ;  /* 0x00000d0d04007986 */ /* 0x000fe8000c101104 */
[----:B------:R-:W3:Y:S01]  /*0350*/  LDG.E.U8 R9, desc[UR4][R2.64] ;  /* 0x0000000402097981 */ /* 0x000ee2000c1e1100 */
[----:B------:R-:W-:-:S05]  /*0360*/  IADD3 R10, P2, PT, R4, 0x10, RZ ;  /* 0x00000010040a7810 */ /* 0x000fca0007f5e0ff */
[----:B--2---:R-:W-:Y:S01]  /*0370*/  IMAD.X R15, RZ, RZ, R5, P2 ;  /* 0x000000ffff0f7224 */ /* 0x004fe200010e0605 */
[----:B---3--:R0:W-:Y:S02]  /*0380*/  STG.E.U8 desc[UR4][R4.64+0xe], R9 ;  /* 0x00000e0904007986 */ /* 0x0081e4000c101104 */
[----:B0-----:R-:W-:Y:S01]  /*0390*/  MOV R4, R10 ;  /* 0x0000000a00047202 */ /* 0x001fe20000000f00 */
[----:B------:R-:W-:Y:S01]  /*03a0*/  IMAD.MOV.U32 R5, RZ, RZ, R15 ;  /* 0x000000ffff057224 */ /* 0x000fe200078e000f */
[----:B------:R-:W-:Y:S06]  /*03b0*/  @!P1 BRA `(.L_x_6) ;  /* 0xfffffffc00849947 */ /* 0x000fec000383ffff */
.L_x_5:
[----:B------:R-:W-:Y:S05]  /*03c0*/  BSYNC.RECONVERGENT B2 ;  /* 0x0000000000027941 */ /* 0x000fea0003800200 */
.L_x_4:
[----:B------:R-:W-:Y:S01]  /*03d0*/  IMAD.MOV R10, RZ, RZ, -R8 ;  /* 0x000000ffff0a7224 */ /* 0x000fe200078e0a08 */
[----:B------:R-:W-:Y:S04]  /*03e0*/  BSSY.RECONVERGENT B2, `(.L_x_7) ;  /* 0x0000015000027945 */ /* 0x000fe80003800200 */
[----:B------:R-:W-:-:S13]  /*03f0*/  ISETP.GT.AND P1, PT, R10, 0x4, PT ;  /* 0x000000040a00780c */ /* 0x000fda0003f24270 */
[----:B------:R-:W-:Y:S05]  /*0400*/  @!P1 BRA `(.L_x_8) ;  /* 0x0000000000489947 */ /* 0x000fea0003800000 */
[----:B-----5:R0:W-:Y:S04]  /*0410*/  STG.E.U8 desc[UR4][R4.64+-0x1], R9 ;  /* 0xffffff0904007986 */ /* 0x0201e8000c101104 */
[----:B------:R-:W2:Y:S04]  /*0420*/  LDG.E.U8 R11, desc[UR4][R2.64] ;  /* 0x00000004020b7981 */ /* 0x000ea8000c1e1100 */
[----:B--2---:R-:W-:Y:S04]  /*0430*/  STG.E.U8 desc[UR4][R4.64], R11 ;  /* 0x0000000b04007986 */ /* 0x004fe8000c101104 */
[----:B------:R1:W-:Y:S04]  /*0440*/  STG.E.U8 desc[UR4][R4.64+0x1], R11 ;  /* 0x0000010b04007986 */ /* 0x0003e8000c101104 */
[----:B------:R-:W2:Y:S04]  /*0450*/  LDG.E.U8 R13, desc[UR4][R2.64] ;  /* 0x00000004020d7981 */ /* 0x000ea8000c1e1100 */
[----:B--2---:R-:W-:Y:S04]  /*0460*/  STG.E.U8 desc[UR4][R4.64+0x2], R13 ;  /* 0x0000020d04007986 */ /* 0x004fe8000c101104 */
[----:B------:R-:W-:Y:S04]  /*0470*/  STG.E.U8 desc[UR4][R4.64+0x3], R13 ;  /* 0x0000030d04007986 */ /* 0x000fe8000c101104 */
[----:B------:R-:W2:Y:S01]  /*0480*/  LDG.E.U8 R15, desc[UR4][R2.64] ;  /* 0x00000004020f7981 */ /* 0x000ea2000c1e1100 */
[----:B------:R-:W-:-:S03]  /*0490*/  IADD3 R10, P1, PT, R4, 0x8, RZ ;  /* 0x00000008040a7810 */ /* 0x000fc60007f3e0ff */
[----:B--2---:R-:W-:Y:S04]  /*04a0*/  STG.E.U8 desc[UR4][R4.64+0x4], R15 ;  /* 0x0000040f04007986 */ /* 0x004fe8000c101104 */
[----:B------:R-:W-:Y:S04]  /*04b0*/  STG.E.U8 desc[UR4][R4.64+0x5], R15 ;  /* 0x0000050f04007986 */ /* 0x000fe8000c101104 */
[----:B0-----:R-:W2:Y:S01]  /*04c0*/  LDG.E.U8 R9, desc[UR4][R2.64] ;  /* 0x0000000402097981 */ /* 0x001ea2000c1e1100 */
[----:B-1----:R-:W-:Y:S01]  /*04d0*/  IMAD.X R11, RZ, RZ, R5, P1 ;  /* 0x000000ffff0b7224 */ /* 0x002fe200008e0605 */
[----:B------:R-:W-:Y:S01]  /*04e0*/  PLOP3.LUT P0, PT, PT, PT, PT, 0x8, 0x80 ;  /* 0x000000000080781c */ /* 0x000fe20003f0e170 */
[----:B------:R-:W-:Y:S01]  /*04f0*/  VIADD R8, R8, 0x8 ;  /* 0x0000000808087836 */ /* 0x000fe20000000000 */
[----:B--2---:R0:W-:Y:S02]  /*0500*/  STG.E.U8 desc[UR4][R4.64+0x6], R9 ;  /* 0x0000060904007986 */ /* 0x0041e4000c101104 */
[----:B0-----:R-:W-:Y:S01]  /*0510*/  IMAD.MOV.U32 R4, RZ, RZ, R10 ;  /* 0x000000ffff047224 */ /* 0x001fe200078e000a */
[----:B------:R-:W-:-:S08]  /*0520*/  MOV R5, R11 ;  /* 0x0000000b00057202 */ /* 0x000fd00000000f00 */
.L_x_8:
[----:B------:R-:W-:Y:S05]  /*0530*/  BSYNC.RECONVERGENT B2 ;  /* 0x0000000000027941 */ /* 0x000fea0003800200 */
.L_x_7:
[----:B------:R-:W-:-:S13]  /*0540*/  ISETP.NE.OR P0, PT, R8, RZ, P0 ;  /* 0x000000ff0800720c */ /* 0x000fda0000705670 */
[----:B------:R-:W-:Y:S05]  /*0550*/  @!P0 BREAK.RELIABLE B0 ;  /* 0x0000000000008942 */ /* 0x000fea0003800100 */
[----:B------:R-:W-:Y:S05]  /*0560*/  @!P0 BRA `(.L_x_1) ;  /* 0x0000000000388947 */ /* 0x000fea0003800000 */
.L_x_3:
[----:B------:R-:W-:Y:S05]  /*0570*/  BSYNC.RELIABLE B0 ;  /* 0x0000000000007941 */ /* 0x000fea0003800100 */
.L_x_2:
[----:B-----5:R0:W-:Y:S04]  /*0580*/  STG.E.U8 desc[UR4][R4.64+-0x1], R9 ;  /* 0xffffff0904007986 */ /* 0x0201e8000c101104 */
[----:B------:R-:W2:Y:S01]  /*0590*/  LDG.E.U8 R11, desc[UR4][R2.64] ;  /* 0x00000004020b7981 */ /* 0x000ea2000c1e1100 */
[----:B------:R-:W-:-:S05]  /*05a0*/  VIADD R8, R8, 0x4 ;  /* 0x0000000408087836 */ /* 0x000fca0000000000 */
[----:B------:R-:W-:Y:S01]  /*05b0*/  ISETP.NE.AND P0, PT, R8, RZ, PT ;  /* 0x000000ff0800720c */ /* 0x000fe20003f05270 */
[----:B--2---:R-:W-:Y:S04]  /*05c0*/  STG.E.U8 desc[UR4][R4.64], R11 ;  /* 0x0000000b04007986 */ /* 0x004fe8000c101104 */
[----:B------:R-:W-:Y:S04]  /*05d0*/  STG.E.U8 desc[UR4][R4.64+0x1], R11 ;  /* 0x0000010b04007986 */ /* 0x000fe8000c101104 */
[----:B0-----:R-:W2:Y:S01]  /*05e0*/  LDG.E.U8 R9, desc[UR4][R2.64] ;  /* 0x0000000402097981 */ /* 0x001ea2000c1e1100 */
[----:B------:R-:W-:-:S05]  /*05f0*/  IADD3 R10, P1, PT, R4, 0x4, RZ ;  /* 0x00000004040a7810 */ /* 0x000fca0007f3e0ff */
[----:B------:R-:W-:Y:S01]  /*0600*/  IMAD.X R13, RZ, RZ, R5, P1 ;  /* 0x000000ffff0d7224 */ /* 0x000fe200008e0605 */
[----:B--2---:R0:W-:Y:S02]  /*0610*/  STG.E.U8 desc[UR4][R4.64+0x2], R9 ;  /* 0x0000020904007986 */ /* 0x0041e4000c101104 */
[----:B0-----:R-:W-:Y:S02]  /*0620*/  IMAD.MOV.U32 R4, RZ, RZ, R10 ;  /* 0x000000ffff047224 */ /* 0x001fe400078e000a */
[----:B------:R-:W-:Y:S01]  /*0630*/  IMAD.MOV.U32 R5, RZ, RZ, R13 ;  /* 0x000000ffff057224 */ /* 0x000fe200078e000d */
[----:B------:R-:W-:Y:S06]  /*0640*/  @P0 BRA `(.L_x_2) ;  /* 0xfffffffc00cc0947 */ /* 0x000fec000383ffff */
.L_x_1:
[----:B------:R-:W-:Y:S05]  /*0650*/  BSYNC.RECONVERGENT B1 ;  /* 0x0000000000017941 */ /* 0x000fea0003800200 */
.L_x_0:
[----:B------:R-:W-:Y:S05]  /*0660*/  WARPSYNC.ALL ;  /* 0x0000000000007948 */ /* 0x000fea0003800000 */
[----:B------:R-:W-:-:S13]  /*0670*/  ISETP.NE.AND P0, PT, R0, RZ, PT ;  /* 0x000000ff0000720c */ /* 0x000fda0003f05270 */
[----:B------:R-:W-:Y:S05]  /*0680*/  @!P0 EXIT ;  /* 0x000000000000894d */ /* 0x000fea0003800000 */
[----:B------:R0:W5:Y:S01]  /*0690*/  LDG.E.U8 R5, desc[UR4][R2.64] ;  /* 0x0000000402057981 */ /* 0x000162000c1e1100 */
[----:B------:R-:W1:Y:S01]  /*06a0*/  LDCU.64 UR6, c[0x0][0x388] ;  /* 0x00007100ff0677ac */ /* 0x000e620008000a00 */
[----:B------:R-:W-:Y:S01]  /*06b0*/  LEA.HI R6, R7, R6, RZ, 0x1f ;  /* 0x0000000607067211 */ /* 0x000fe200078ff8ff */
[----:B------:R-:W-:-:S03]  /*06c0*/  IMAD.MOV R0, RZ, RZ, -R0 ;  /* 0x000000ffff007224 */ /* 0x000fc600078e0a00 */
[----:B-1----:R-:W-:-:S04]  /*06d0*/  IADD3 R6, P0, PT, R6, UR6, RZ ;  /* 0x0000000606067c10 */ /* 0x002fc8000ff1e0ff */
[----:B0-----:R-:W-:-:S09]  /*06e0*/  IADD3.X R7, PT, PT, RZ, UR7, RZ, P0, !PT ;  /* 0x00000007ff077c10 */ /* 0x001fd200087fe4ff */
.L_x_9:
[----:B------:R-:W-:Y:S01]  /*06f0*/  IMAD.MOV.U32 R2, RZ, RZ, R6 ;  /* 0x000000ffff027224 */ /* 0x000fe200078e0006 */
[----:B------:R-:W-:Y:S01]  /*0700*/  IADD3 R6, P1, PT, R6, 0x1, RZ ;  /* 0x0000000106067810 */ /* 0x000fe20007f3e0ff */
[--C-:B------:R-:W-:Y:S02]  /*0710*/  IMAD.MOV.U32 R3, RZ, RZ, R7.reuse ;  /* 0x000000ffff037224 */ /* 0x100fe400078e0007 */
[----:B------:R-:W-:Y:S02]  /*0720*/  VIADD R0, R0, 0x1 ;  /* 0x0000000100007836 */ /* 0x000fe40000000000 */
[----:B------:R-:W-:Y:S01]  /*0730*/  IMAD.X R7, RZ, RZ, R7, P1 ;  /* 0x000000ffff077224 */ /* 0x000fe200008e0607 */
[----:B-----5:R0:W-:Y:S02]  /*0740*/  STG.E.U8 desc[UR4][R2.64], R5 ;  /* 0x0000000502007986 */ /* 0x0201e4000c101104 */
[----:B------:R-:W-:-:S13]  /*0750*/  ISETP.NE.AND P0, PT, R0, RZ, PT ;  /* 0x000000ff0000720c */ /* 0x000fda0003f05270 */
[----:B0-----:R-:W-:Y:S05]  /*0760*/  @P0 BRA `(.L_x_9) ;  /* 0xfffffffc00e00947 */ /* 0x001fea000383ffff */
[----:B------:R-:W-:Y:S05]  /*0770*/  EXIT ;  /* 0x000000000000794d */ /* 0x000fea0003800000 */
.L_x_10:
[----:B------:R-:W-:-:S00]  /*0780*/  BRA `(.L_x_10) ;  /* 0xfffffffc00fc7947 */ /* 0x000fc0000383ffff */
[----:B------:R-:W-:-:S00]  /*0790*/  NOP ;  /* 0x0000000000007918 */ /* 0x000fc00000000000 */
        /* <DEDUP_REMOVED lines=14> */
.L_x_11:


//--------------------- .nv.shared.reserved.0     --------------------------
	.section	.nv.shared.reserved.0,"aw",@nobits
	.weak		__nv_reservedSMEM_offset_0_alias
	.size		__nv_reservedSMEM_offset_0_alias, 0, 64
	.other		__nv_reservedSMEM_offset_0_alias,@"STO_CUDA_RESERVED_SHARED STV_DEFAULT"
__nv_reservedSMEM_offset_0_alias:
	.zero		0
	.zero		64


//--------------------- .nv.constant0._Z21stringPatternGeneratePcS_ --------------------------
	.section	.nv.constant0._Z21stringPatternGeneratePcS_,"a",@progbits
	.sectionflags	@""
	.align	4
.nv.constant0._Z21stringPatternGeneratePcS_:
	.zero		912


//--------------------- SYMBOLS --------------------------

	.type		.nv.reservedSmem.offset0,@object
	.size		.nv.reservedSmem.offset0,0x4
